	.headerflags	@"EF_CUDA_TEXMODE_UNIFIED EF_CUDA_64BIT_ADDRESS EF_CUDA_ACCELERATORS EF_CUDA_SM90 EF_CUDA_VIRTUAL_SM(EF_CUDA_SM90)"
	.elftype	@"ET_EXEC"


//--------------------- .nv.info                  --------------------------
	.section	.nv.info,"",@"SHT_CUDA_INFO"
	.align	4


	//----- nvinfo : EIATTR_REGCOUNT
	.align		4
        /*0000*/ 	.byte	0x04, 0x2f
        /*0002*/ 	.short	(.L_3 - .L_2)
	.align		4
.L_2:
        /*0004*/ 	.word	index@(triton_poi_fused__native_batch_norm_legit_no_training_add_relu_12)
        /*0008*/ 	.word	0x00000020


	//----- nvinfo : EIATTR_MIN_STACK_SIZE
	.align		4
.L_3:
        /*000c*/ 	.byte	0x04, 0x12
        /*000e*/ 	.short	(.L_5 - .L_4)
	.align		4
.L_4:
        /*0010*/ 	.word	index@(triton_poi_fused__native_batch_norm_legit_no_training_add_relu_12)
        /*0014*/ 	.word	0x00000000


	//----- nvinfo : EIATTR_FRAME_SIZE
	.align		4
.L_5:
        /*0018*/ 	.byte	0x04, 0x11
        /*001a*/ 	.short	(.L_7 - .L_6)
	.align		4
.L_6:
        /*001c*/ 	.word	index@(triton_poi_fused__native_batch_norm_legit_no_training_add_relu_12)
        /*0020*/ 	.word	0x00000000


	//----- nvinfo : EIATTR_MIN_STACK_SIZE
	.align		4
.L_7:
        /*0024*/ 	.byte	0x04, 0x12
        /*0026*/ 	.short	(.L_9 - .L_8)
	.align		4
.L_8:
        /*0028*/ 	.word	index@(triton_poi_fused__native_batch_norm_legit_no_training_add_relu_12)
        /*002c*/ 	.word	0x00000000
.L_9:


//--------------------- .nv.info.triton_poi_fused__native_batch_norm_legit_no_training_add_relu_12 --------------------------
	.section	.nv.info.triton_poi_fused__native_batch_norm_legit_no_training_add_relu_12,"",@"SHT_CUDA_INFO"
	.sectionflags	@""
	.align	4


	//----- nvinfo : EIATTR_CUDA_API_VERSION
	.align		4
        /*0000*/ 	.byte	0x04, 0x37
        /*0002*/ 	.short	(.L_11 - .L_10)
.L_10:
        /*0004*/ 	.word	0x0000007c


	//----- nvinfo : EIATTR_KPARAM_INFO
	.align		4
.L_11:
        /*0008*/ 	.byte	0x04, 0x17
        /*000a*/ 	.short	(.L_13 - .L_12)
.L_12:
        /*000c*/ 	.word	0x00000000
        /*0010*/ 	.short	0x000b
        /*0012*/ 	.short	0x0058
        /*0014*/ 	.byte	0x00, 0xf0, 0x11, 0x00


	//----- nvinfo : EIATTR_KPARAM_INFO
	.align		4
.L_13:
        /*0018*/ 	.byte	0x04, 0x17
        /*001a*/ 	.short	(.L_15 - .L_14)
.L_14:
        /*001c*/ 	.word	0x00000000
        /*0020*/ 	.short	0x000a
        /*0022*/ 	.short	0x0050
        /*0024*/ 	.byte	0x00, 0xf4, 0x21, 0x00


	//----- nvinfo : EIATTR_KPARAM_INFO
	.align		4
.L_15:
        /*0028*/ 	.byte	0x04, 0x17
        /*002a*/ 	.short	(.L_17 - .L_16)
.L_16:
        /*002c*/ 	.word	0x00000000
        /*0030*/ 	.short	0x0009
        /*0032*/ 	.short	0x0048
        /*0034*/ 	.byte	0x00, 0xf4, 0x21, 0x00


	//----- nvinfo : EIATTR_KPARAM_INFO
	.align		4
.L_17:
        /*0038*/ 	.byte	0x04, 0x17
        /*003a*/ 	.short	(.L_19 - .L_18)
.L_18:
        /*003c*/ 	.word	0x00000000
        /*0040*/ 	.short	0x0008
        /*0042*/ 	.short	0x0040
        /*0044*/ 	.byte	0x00, 0xf4, 0x21, 0x00


	//----- nvinfo : EIATTR_KPARAM_INFO
	.align		4
.L_19:
        /*0048*/ 	.byte	0x04, 0x17
        /*004a*/ 	.short	(.L_21 - .L_20)
.L_20:
        /*004c*/ 	.word	0x00000000
        /*0050*/ 	.short	0x0007
        /*0052*/ 	.short	0x0038
        /*0054*/ 	.byte	0x00, 0xf4, 0x21, 0x00


	//----- nvinfo : EIATTR_KPARAM_INFO
	.align		4
.L_21:
        /*0058*/ 	.byte	0x04, 0x17
        /*005a*/ 	.short	(.L_23 - .L_22)
.L_22:
        /*005c*/ 	.word	0x00000000
        /*0060*/ 	.short	0x0006
        /*0062*/ 	.short	0x0030
        /*0064*/ 	.byte	0x00, 0xf4, 0x21, 0x00


	//----- nvinfo : EIATTR_KPARAM_INFO
	.align		4
.L_23:
        /*0068*/ 	.byte	0x04, 0x17
        /*006a*/ 	.short	(.L_25 - .L_24)
.L_24:
        /*006c*/ 	.word	0x00000000
        /*0070*/ 	.short	0x0005
        /*0072*/ 	.short	0x0028
        /*0074*/ 	.byte	0x00, 0xf4, 0x21, 0x00


	//----- nvinfo : EIATTR_KPARAM_INFO
	.align		4
.L_25:
        /*0078*/ 	.byte	0x04, 0x17
        /*007a*/ 	.short	(.L_27 - .L_26)
.L_26:
        /*007c*/ 	.word	0x00000000
        /*0080*/ 	.short	0x0004
        /*0082*/ 	.short	0x0020
        /*0084*/ 	.byte	0x00, 0xf4, 0x21, 0x00


	//----- nvinfo : EIATTR_KPARAM_INFO
	.align		4
.L_27:
        /*0088*/ 	.byte	0x04, 0x17
        /*008a*/ 	.short	(.L_29 - .L_28)
.L_28:
        /*008c*/ 	.word	0x00000000
        /*0090*/ 	.short	0x0003
        /*0092*/ 	.short	0x0018
        /*0094*/ 	.byte	0x00, 0xf4, 0x21, 0x00


	//----- nvinfo : EIATTR_KPARAM_INFO
	.align		4
.L_29:
        /*0098*/ 	.byte	0x04, 0x17
        /*009a*/ 	.short	(.L_31 - .L_30)
.L_30:
        /*009c*/ 	.word	0x00000000
        /*00a0*/ 	.short	0x0002
        /*00a2*/ 	.short	0x0010
        /*00a4*/ 	.byte	0x00, 0xf4, 0x21, 0x00


	//----- nvinfo : EIATTR_KPARAM_INFO
	.align		4
.L_31:
        /*00a8*/ 	.byte	0x04, 0x17
        /*00aa*/ 	.short	(.L_33 - .L_32)
.L_32:
        /*00ac*/ 	.word	0x00000000
        /*00b0*/ 	.short	0x0001
        /*00b2*/ 	.short	0x0008
        /*00b4*/ 	.byte	0x00, 0xf4, 0x21, 0x00


	//----- nvinfo : EIATTR_KPARAM_INFO
	.align		4
.L_33:
        /*00b8*/ 	.byte	0x04, 0x17
        /*00ba*/ 	.short	(.L_35 - .L_34)
.L_34:
        /*00bc*/ 	.word	0x00000000
        /*00c0*/ 	.short	0x0000
        /*00c2*/ 	.short	0x0000
        /*00c4*/ 	.byte	0x00, 0xf4, 0x21, 0x00


	//----- nvinfo : EIATTR_SPARSE_MMA_MASK
	.align		4
.L_35:
        /*00c8*/ 	.byte	0x03, 0x50
        /*00ca*/ 	.short	0x0000


	//----- nvinfo : EIATTR_MAXREG_COUNT
	.align		4
        /*00cc*/ 	.byte	0x03, 0x1b
        /*00ce*/ 	.short	0x00ff


	//----- nvinfo : EIATTR_EXIT_INSTR_OFFSETS
	.align		4
        /*00d0*/ 	.byte	0x04, 0x1c
        /*00d2*/ 	.short	(.L_37 - .L_36)


	//   ....[0]....
.L_36:
        /*00d4*/ 	.word	0x00000c90


	//----- nvinfo : EIATTR_REQNTID
	.align		4
.L_37:
        /*00d8*/ 	.byte	0x04, 0x10
        /*00da*/ 	.short	(.L_39 - .L_38)
.L_38:
        /*00dc*/ 	.word	0x00000080
        /*00e0*/ 	.word	0x00000001
        /*00e4*/ 	.word	0x00000001


	//----- nvinfo : EIATTR_CBANK_PARAM_SIZE
	.align		4
.L_39:
        /*00e8*/ 	.byte	0x03, 0x19
        /*00ea*/ 	.short	0x005c


	//----- nvinfo : EIATTR_PARAM_CBANK
	.align		4
        /*00ec*/ 	.byte	0x04, 0x0a
        /*00ee*/ 	.short	(.L_41 - .L_40)
	.align		4
.L_40:
        /*00f0*/ 	.word	index@(.nv.constant0.triton_poi_fused__native_batch_norm_legit_no_training_add_relu_12)
        /*00f4*/ 	.short	0x0210
        /*00f6*/ 	.short	0x005c


	//----- nvinfo : EIATTR_SW_WAR
	.align		4
.L_41:
        /*00f8*/ 	.byte	0x04, 0x36
        /*00fa*/ 	.short	(.L_43 - .L_42)
.L_42:
        /*00fc*/ 	.word	0x00000008
.L_43:


//--------------------- .nv.callgraph             --------------------------
	.section	.nv.callgraph,"",@"SHT_CUDA_CALLGRAPH"
	.align	4
	.sectionentsize	8
	.align		4
        /*0000*/ 	.word	0x00000000
	.align		4
        /*0004*/ 	.word	0xffffffff
	.align		4
        /*0008*/ 	.word	0x00000000
	.align		4
        /*000c*/ 	.word	0xfffffffe
	.align		4
        /*0010*/ 	.word	0x00000000
	.align		4
        /*0014*/ 	.word	0xfffffffd
	.align		4
        /*0018*/ 	.word	0x00000000
	.align		4
        /*001c*/ 	.word	0xfffffffc


//--------------------- .nv.constant4             --------------------------
	.section	.nv.constant4,"a",@progbits
	.align	8
	.align		8
.nv.constant4:
        /*0000*/ 	.dword	_$_str
	.align		8
        /*0008*/ 	.dword	_$_str_$_2


//--------------------- .text.triton_poi_fused__native_batch_norm_legit_no_training_add_relu_12 --------------------------
	.section	.text.triton_poi_fused__native_batch_norm_legit_no_training_add_relu_12,"ax",@progbits
	.align	128
        .global         triton_poi_fused__native_batch_norm_legit_no_training_add_relu_12
        .type           triton_poi_fused__native_batch_norm_legit_no_training_add_relu_12,@function
        .size           triton_poi_fused__native_batch_norm_legit_no_training_add_relu_12,(.L_x_1 - triton_poi_fused__native_batch_norm_legit_no_training_add_relu_12)
        .other          triton_poi_fused__native_batch_norm_legit_no_training_add_relu_12,@"STO_CUDA_ENTRY STV_DEFAULT"
triton_poi_fused__native_batch_norm_legit_no_training_add_relu_12:
.text.triton_poi_fused__native_batch_norm_legit_no_training_add_relu_12:
[----:B------:R-:W-:Y:S01]  /*0000*/  LDC R1, c[0x0][0x28] ;  /* 0x00000a00ff017b82 */ /* 0x000fe20000000800 */
[----:B------:R-:W1:Y:S07]  /*0010*/  S2R R0, SR_TID.X ;  /* 0x0000000000007919 */ /* 0x000e6e0000002100 */
[----:B------:R-:W2:Y:S01]  /*0020*/  LDC.64 R24, c[0x0][0x228] ;  /* 0x00008a00ff187b82 */ /* 0x000ea20000000a00 */
[----:B------:R-:W-:Y:S01]  /*0030*/  ULDC.64 UR4, c[0x0][0x208] ;  /* 0x0000820000047ab9 */ /* 0x000fe20000000a00 */
[----:B------:R-:W3:Y:S06]  /*0040*/  S2R R5, SR_CTAID.X ;  /* 0x0000000000057919 */ /* 0x000eec0000002500 */
[----:B------:R-:W4:Y:S08]  /*0050*/  LDC.64 R12, c[0x0][0x220] ;  /* 0x00008800ff0c7b82 */ /* 0x000f300000000a00 */
[----:B------:R-:W5:Y:S08]  /*0060*/  LDC.64 R18, c[0x0][0x218] ;  /* 0x00008600ff127b82 */ /* 0x000f700000000a00 */
[----:B------:R-:W5:Y:S01]  /*0070*/  LDC.64 R20, c[0x0][0x230] ;  /* 0x00008c00ff147b82 */ /* 0x000f620000000a00 */
[----:B-1----:R-:W-:-:S07]  /*0080*/  SHF.L.U32 R0, R0, 0x2, RZ ;  /* 0x0000000200007819 */ /* 0x002fce00000006ff */
[----:B------:R-:W1:Y:S01]  /*0090*/  LDC.64 R16, c[0x0][0x238] ;  /* 0x00008e00ff107b82 */ /* 0x000e620000000a00 */
[----:B---3--:R-:W-:Y:S02]  /*00a0*/  SHF.R.S32.HI R3, RZ, 0x15, R5 ;  /* 0x00000015ff037819 */ /* 0x008fe40000011405 */
[----:B------:R-:W-:Y:S02]  /*00b0*/  LOP3.LUT R0, R0, 0x1fc, RZ, 0xc0, !PT ;  /* 0x000001fc00007812 */ /* 0x000fe400078ec0ff */
[----:B------:R-:W-:Y:S02]  /*00c0*/  SGXT R3, R3, 0x1 ;  /* 0x000000010303781a */ /* 0x000fe40000000200 */
[----:B------:R-:W-:-:S04]  /*00d0*/  LEA R2, R5, R0, 0xa ;  /* 0x0000000005027211 */ /* 0x000fc800078e50ff */
[----:B------:R-:W-:-:S04]  /*00e0*/  LEA.HI R3, R3, R2, RZ, 0x9 ;  /* 0x0000000203037211 */ /* 0x000fc800078f48ff */
[----:B------:R-:W-:-:S04]  /*00f0*/  LOP3.LUT R3, R3, 0xfffffe00, RZ, 0xc0, !PT ;  /* 0xfffffe0003037812 */ /* 0x000fc800078ec0ff */
[----:B------:R-:W-:-:S05]  /*0100*/  IADD3 R0, R2, -R3, RZ ;  /* 0x8000000302007210 */ /* 0x000fca0007ffe0ff */
[----:B--2---:R-:W-:-:S06]  /*0110*/  IMAD.WIDE R24, R0, 0x4, R24 ;  /* 0x0000000400187825 */ /* 0x004fcc00078e0218 */
[----:B------:R-:W2:Y:S01]  /*0120*/  LDG.E.EL.128 R24, desc[UR4][R24.64] ;  /* 0x0000000418187981 */ /* 0x000ea2000c2e1d00 */
[----:B----4-:R-:W-:Y:S01]  /*0130*/  IMAD.WIDE R12, R0, 0x4, R12 ;  /* 0x00000004000c7825 */ /* 0x010fe200078e020c */
[----:B------:R-:W-:-:S03]  /*0140*/  HFMA2.MMA R28, -RZ, RZ, 1.625, 0 ;  /* 0x3e800000ff1c7435 */ /* 0x000fc600000001ff */
[----:B-----5:R-:W-:Y:S02]  /*0150*/  IMAD.WIDE R18, R2, 0x4, R18 ;  /* 0x0000000402127825 */ /* 0x020fe400078e0212 */
[----:B------:R-:W3:Y:S04]  /*0160*/  LDG.E.EL.128 R12, desc[UR4][R12.64] ;  /* 0x000000040c0c7981 */ /* 0x000ee8000c2e1d00 */
[----:B------:R-:W3:Y:S04]  /*0170*/  LDG.E.128 R8, desc[UR4][R18.64] ;  /* 0x0000000412087981 */ /* 0x000ee8000c1e1d00 */
[----:B------:R4:W5:Y:S01]  /*0180*/  LDG.E.128 R4, desc[UR4][R18.64+0x800] ;  /* 0x0008000412047981 */ /* 0x000962000c1e1d00 */
[----:B0-----:R-:W-:-:S04]  /*0190*/  IMAD.WIDE R20, R0, 0x4, R20 ;  /* 0x0000000400147825 */ /* 0x001fc800078e0214 */
[----:B-1----:R-:W-:Y:S02]  /*01a0*/  IMAD.WIDE R16, R0, 0x4, R16 ;  /* 0x0000000400107825 */ /* 0x002fe400078e0210 */
[----:B------:R-:W3:Y:S02]  /*01b0*/  LDG.E.EL.128 R20, desc[UR4][R20.64] ;  /* 0x0000000414147981 */ /* 0x000ee4000c2e1d00 */
[----:B--2---:R-:W-:-:S04]  /*01c0*/  FADD R3, R24, 9.9999997473787516356e-06 ;  /* 0x3727c5ac18037421 */ /* 0x004fc80000000000 */
[----:B------:R-:W0:Y:S02]  /*01d0*/  MUFU.SQRT R29, R3 ;  /* 0x00000003001d7308 */ /* 0x000e240000002000 */
[C---:B0-----:R-:W-:Y:S02]  /*01e0*/  FSETP.GT.AND P0, PT, R29.reuse, 8.50705917302346158658e+37, PT ;  /* 0x7e8000001d00780b */ /* 0x041fe40003f04000 */
[----:B------:R-:W-:-:S11]  /*01f0*/  FSETP.GEU.AND P1, PT, R29, 1.175494350822287508e-38, PT ;  /* 0x008000001d00780b */ /* 0x000fd60003f2e000 */
[----:B------:R-:W-:-:S04]  /*0200*/  @P0 FMUL R29, R29, 0.25 ;  /* 0x3e8000001d1d0820 */ /* 0x000fc80000400000 */
[----:B------:R-:W-:Y:S01]  /*0210*/  @!P1 FMUL R29, R29, 16777216 ;  /* 0x4b8000001d1d9820 */ /* 0x000fe20000400000 */
[----:B----4-:R-:W-:-:S05]  /*0220*/  FSEL R18, R28, 1, P0 ;  /* 0x3f8000001c127808 */ /* 0x010fca0000000000 */
[----:B------:R-:W0:Y:S01]  /*0230*/  MUFU.RCP R29, R29 ;  /* 0x0000001d001d7308 */ /* 0x000e220000001000 */
[----:B------:R-:W-:-:S04]  /*0240*/  @!P1 FMUL R18, R18, 16777216 ;  /* 0x4b80000012129820 */ /* 0x000fc80000400000 */
[----:B0-----:R-:W-:Y:S02]  /*0250*/  FMUL R3, R29, R18 ;  /* 0x000000121d037220 */ /* 0x001fe40000400000 */
[----:B------:R-:W2:Y:S01]  /*0260*/  LDG.E.EL.128 R16, desc[UR4][R16.64] ;  /* 0x0000000410107981 */ /* 0x000ea2000c2e1d00 */
[----:B------:R-:W-:-:S04]  /*0270*/  FADD R25, R25, 9.9999997473787516356e-06 ;  /* 0x3727c5ac19197421 */ /* 0x000fc80000000000 */
[----:B------:R-:W0:Y:S01]  /*0280*/  MUFU.SQRT R24, R25 ;  /* 0x0000001900187308 */ /* 0x000e220000002000 */
[----:B------:R-:W-:-:S07]  /*0290*/  FADD R26, R26, 9.9999997473787516356e-06 ;  /* 0x3727c5ac1a1a7421 */ /* 0x000fce0000000000 */
[----:B------:R-:W1:Y:S01]  /*02a0*/  MUFU.SQRT R26, R26 ;  /* 0x0000001a001a7308 */ /* 0x000e620000002000 */
[C---:B0-----:R-:W-:Y:S02]  /*02b0*/  FSETP.GT.AND P0, PT, R24.reuse, 8.50705917302346158658e+37, PT ;  /* 0x7e8000001800780b */ /* 0x041fe40003f04000 */
[----:B------:R-:W-:Y:S01]  /*02c0*/  FSETP.GEU.AND P3, PT, R24, 1.175494350822287508e-38, PT ;  /* 0x008000001800780b */ /* 0x000fe20003f6e000 */
[----:B------:R-:W-:-:S04]  /*02d0*/  FADD R27, R27, 9.9999997473787516356e-06 ;  /* 0x3727c5ac1b1b7421 */ /* 0x000fc80000000000 */
[----:B------:R-:W0:Y:S06]  /*02e0*/  MUFU.SQRT R29, R27 ;  /* 0x0000001b001d7308 */ /* 0x000e2c0000002000 */
[----:B------:R-:W-:Y:S01]  /*02f0*/  @P0 FMUL R24, R24, 0.25 ;  /* 0x3e80000018180820 */ /* 0x000fe20000400000 */
[----:B-1----:R-:W-:-:S03]  /*0300*/  FSETP.GT.AND P1, PT, R26, 8.50705917302346158658e+37, PT ;  /* 0x7e8000001a00780b */ /* 0x002fc60003f24000 */
[----:B------:R-:W-:Y:S01]  /*0310*/  @!P3 FMUL R24, R24, 16777216 ;  /* 0x4b8000001818b820 */ /* 0x000fe20000400000 */
[--C-:B---3--:R-:W-:Y:S01]  /*0320*/  FADD R8, R8, -R12.reuse ;  /* 0x8000000c08087221 */ /* 0x108fe20000000000 */
[----:B-----5:R-:W-:Y:S02]  /*0330*/  FADD R4, R4, -R12 ;  /* 0x8000000c04047221 */ /* 0x020fe40000000000 */
[----:B------:R-:W1:Y:S01]  /*0340*/  MUFU.RCP R12, R24 ;  /* 0x00000018000c7308 */ /* 0x000e620000001000 */
[----:B------:R-:W-:Y:S02]  /*0350*/  FSETP.GEU.AND P4, PT, R26, 1.175494350822287508e-38, PT ;  /* 0x008000001a00780b */ /* 0x000fe40003f8e000 */
[----:B------:R-:W-:Y:S02]  /*0360*/  FSEL R25, R28, 1, P0 ;  /* 0x3f8000001c197808 */ /* 0x000fe40000000000 */
[----:B0-----:R-:W-:Y:S01]  /*0370*/  FSETP.GT.AND P2, PT, R29, 8.50705917302346158658e+37, PT ;  /* 0x7e8000001d00780b */ /* 0x001fe20003f44000 */
[----:B------:R-:W-:-:S02]  /*0380*/  @P1 FMUL R26, R26, 0.25 ;  /* 0x3e8000001a1a1820 */ /* 0x000fc40000400000 */
[----:B------:R-:W-:Y:S01]  /*0390*/  @!P3 FMUL R25, R25, 16777216 ;  /* 0x4b8000001919b820 */ /* 0x000fe20000400000 */
[----:B------:R-:W-:Y:S01]  /*03a0*/  FMUL R8, R3, R8 ;  /* 0x0000000803087220 */ /* 0x000fe20000400000 */
[----:B------:R-:W-:Y:S01]  /*03b0*/  FSETP.GEU.AND P0, PT, R29, 1.175494350822287508e-38, PT ;  /* 0x008000001d00780b */ /* 0x000fe20003f0e000 */
[----:B------:R-:W-:-:S03]  /*03c0*/  FMUL R4, R3, R4 ;  /* 0x0000000403047220 */ /* 0x000fc60000400000 */
[----:B------:R-:W-:Y:S01]  /*03d0*/  @!P4 FMUL R26, R26, 16777216 ;  /* 0x4b8000001a1ac820 */ /* 0x000fe20000400000 */
[----:B-1----:R-:W-:Y:S02]  /*03e0*/  FMUL R12, R12, R25 ;  /* 0x000000190c0c7220 */ /* 0x002fe40000400000 */
[----:B------:R-:W0:Y:S01]  /*03f0*/  LDC.64 R24, c[0x0][0x250] ;  /* 0x00009400ff187b82 */ /* 0x000e220000000a00 */
[----:B------:R-:W-:Y:S01]  /*0400*/  @P2 FMUL R29, R29, 0.25 ;  /* 0x3e8000001d1d2820 */ /* 0x000fe20000400000 */
[----:B------:R-:W-:-:S04]  /*0410*/  FSEL R27, R28, 1, P1 ;  /* 0x3f8000001c1b7808 */ /* 0x000fc80000800000 */
[----:B------:R-:W-:Y:S01]  /*0420*/  @!P0 FMUL R29, R29, 16777216 ;  /* 0x4b8000001d1d8820 */ /* 0x000fe20000400000 */
[----:B------:R-:W-:Y:S01]  /*0430*/  @!P4 FMUL R27, R27, 16777216 ;  /* 0x4b8000001b1bc820 */ /* 0x000fe20000400000 */
[----:B0-----:R-:W-:-:S04]  /*0440*/  IMAD.WIDE R24, R0, 0x4, R24 ;  /* 0x0000000400187825 */ /* 0x001fc800078e0218 */
[C-C-:B--2---:R-:W-:Y:S02]  /*0450*/  FFMA R3, R20.reuse, R8, R16.reuse ;  /* 0x0000000814037223 */ /* 0x144fe40000000010 */
[----:B------:R-:W0:Y:S01]  /*0460*/  MUFU.RCP R8, R26 ;  /* 0x0000001a00087308 */ /* 0x000e220000001000 */
[----:B------:R-:W-:-:S07]  /*0470*/  FFMA R16, R20, R4, R16 ;  /* 0x0000000414107223 */ /* 0x000fce0000000010 */
[----:B------:R-:W1:Y:S01]  /*0480*/  MUFU.RCP R4, R29 ;  /* 0x0000001d00047308 */ /* 0x000e620000001000 */
[----:B0-----:R-:W-:Y:S01]  /*0490*/  FMUL R8, R8, R27 ;  /* 0x0000001b08087220 */ /* 0x001fe20000400000 */
[----:B------:R-:W-:-:S05]  /*04a0*/  FSEL R27, R28, 1, P2 ;  /* 0x3f8000001c1b7808 */ /* 0x000fca0001000000 */
[----:B------:R-:W-:-:S04]  /*04b0*/  @!P0 FMUL R27, R27, 16777216 ;  /* 0x4b8000001b1b8820 */ /* 0x000fc80000400000 */
[----:B-1----:R-:W-:Y:S02]  /*04c0*/  FMUL R4, R4, R27 ;  /* 0x0000001b04047220 */ /* 0x002fe40000400000 */
[----:B------:R-:W2:Y:S01]  /*04d0*/  LDG.E.EL.128 R24, desc[UR4][R24.64] ;  /* 0x0000000418187981 */ /* 0x000ea2000c2e1d00 */
[--C-:B------:R-:W-:Y:S01]  /*04e0*/  FADD R20, R5, -R13.reuse ;  /* 0x8000000d05147221 */ /* 0x100fe20000000000 */
[----:B------:R-:W-:Y:S01]  /*04f0*/  FADD R9, R9, -R13 ;  /* 0x8000000d09097221 */ /* 0x000fe20000000000 */
[----:B------:R-:W-:Y:S01]  /*0500*/  FADD R10, R10, -R14 ;  /* 0x8000000e0a0a7221 */ /* 0x000fe20000000000 */
[--C-:B------:R-:W-:Y:S01]  /*0510*/  FADD R11, R11, -R15.reuse ;  /* 0x8000000f0b0b7221 */ /* 0x100fe20000000000 */
[----:B------:R-:W-:Y:S01]  /*0520*/  FADD R7, R7, -R15 ;  /* 0x8000000f07077221 */ /* 0x000fe20000000000 */
[----:B--2---:R-:W-:Y:S01]  /*0530*/  FADD R5, R24, 9.9999997473787516356e-06 ;  /* 0x3727c5ac18057421 */ /* 0x004fe20000000000 */
[----:B------:R-:W-:-:S05]  /*0540*/  FADD R13, R25, 9.9999997473787516356e-06 ;  /* 0x3727c5ac190d7421 */ /* 0x000fca0000000000 */
[----:B------:R-:W0:Y:S08]  /*0550*/  MUFU.SQRT R5, R5 ;  /* 0x0000000500057308 */ /* 0x000e300000002000 */
[----:B------:R-:W1:Y:S01]  /*0560*/  MUFU.SQRT R13, R13 ;  /* 0x0000000d000d7308 */ /* 0x000e620000002000 */
[----:B------:R-:W-:Y:S01]  /*0570*/  FADD R27, R27, 9.9999997473787516356e-06 ;  /* 0x3727c5ac1b1b7421 */ /* 0x000fe20000000000 */
[----:B------:R-:W-:Y:S01]  /*0580*/  FADD R26, R26, 9.9999997473787516356e-06 ;  /* 0x3727c5ac1a1a7421 */ /* 0x000fe20000000000 */
[----:B------:R-:W-:Y:S01]  /*0590*/  FADD R24, R6, -R14 ;  /* 0x8000000e06187221 */ /* 0x000fe20000000000 */
[----:B0-----:R-:W-:-:S04]  /*05a0*/  FSETP.GT.AND P6, PT, R5, 8.50705917302346158658e+37, PT ;  /* 0x7e8000000500780b */ /* 0x001fc80003fc4000 */
[----:B------:R-:W0:Y:S01]  /*05b0*/  MUFU.SQRT R6, R27 ;  /* 0x0000001b00067308 */ /* 0x000e220000002000 */
[----:B------:R-:W-:Y:S02]  /*05c0*/  FSETP.GEU.AND P5, PT, R5, 1.175494350822287508e-38, PT ;  /* 0x008000000500780b */ /* 0x000fe40003fae000 */
[----:B-1----:R-:W-:-:S05]  /*05d0*/  FSETP.GT.AND P4, PT, R13, 8.50705917302346158658e+37, PT ;  /* 0x7e8000000d00780b */ /* 0x002fca0003f84000 */
[----:B------:R1:W2:Y:S01]  /*05e0*/  MUFU.SQRT R14, R26 ;  /* 0x0000001a000e7308 */ /* 0x0002a20000002000 */
[----:B------:R-:W-:Y:S01]  /*05f0*/  FSETP.GEU.AND P1, PT, R13, 1.175494350822287508e-38, PT ;  /* 0x008000000d00780b */ /* 0x000fe20003f2e000 */
[----:B------:R-:W-:-:S04]  /*0600*/  @P6 FMUL R5, R5, 0.25 ;  /* 0x3e80000005056820 */ /* 0x000fc80000400000 */
[----:B------:R-:W-:Y:S01]  /*0610*/  @!P5 FMUL R5, R5, 16777216 ;  /* 0x4b8000000505d820 */ /* 0x000fe20000400000 */
[----:B0-----:R-:W-:Y:S01]  /*0620*/  FSETP.GT.AND P2, PT, R6, 8.50705917302346158658e+37, PT ;  /* 0x7e8000000600780b */ /* 0x001fe20003f44000 */
[C---:B-1----:R-:W-:Y:S01]  /*0630*/  FMUL R26, R12.reuse, R9 ;  /* 0x000000090c1a7220 */ /* 0x042fe20000400000 */
[----:B------:R-:W-:Y:S01]  /*0640*/  @P4 FMUL R13, R13, 0.25 ;  /* 0x3e8000000d0d4820 */ /* 0x000fe20000400000 */
[----:B------:R0:W1:Y:S01]  /*0650*/  MUFU.RCP R9, R5 ;  /* 0x0000000500097308 */ /* 0x0000620000001000 */
[----:B------:R-:W-:Y:S01]  /*0660*/  FMUL R12, R12, R20 ;  /* 0x000000140c0c7220 */ /* 0x000fe20000400000 */
[C---:B--2---:R-:W-:Y:S02]  /*0670*/  FSETP.GT.AND P3, PT, R14.reuse, 8.50705917302346158658e+37, PT ;  /* 0x7e8000000e00780b */ /* 0x044fe40003f64000 */
[----:B------:R-:W-:Y:S01]  /*0680*/  @!P1 FMUL R13, R13, 16777216 ;  /* 0x4b8000000d0d9820 */ /* 0x000fe20000400000 */
[----:B------:R-:W-:Y:S01]  /*0690*/  FSETP.GEU.AND P0, PT, R14, 1.175494350822287508e-38, PT ;  /* 0x008000000e00780b */ /* 0x000fe20003f0e000 */
[----:B------:R-:W-:Y:S01]  /*06a0*/  FFMA R20, R21, R26, R17 ;  /* 0x0000001a15147223 */ /* 0x000fe20000000011 */
[----:B0-----:R-:W-:-:S02]  /*06b0*/  FSEL R5, R28, 1, P6 ;  /* 0x3f8000001c057808 */ /* 0x001fc40003000000 */
[----:B------:R-:W-:Y:S01]  /*06c0*/  FSETP.GEU.AND P6, PT, R6, 1.175494350822287508e-38, PT ;  /* 0x008000000600780b */ /* 0x000fe20003fce000 */
[----:B------:R-:W-:Y:S01]  /*06d0*/  FFMA R21, R21, R12, R17 ;  /* 0x0000000c15157223 */ /* 0x000fe20000000011 */
[----:B------:R0:W2:Y:S01]  /*06e0*/  MUFU.RCP R27, R13 ;  /* 0x0000000d001b7308 */ /* 0x0000a20000001000 */
[C---:B------:R-:W-:Y:S01]  /*06f0*/  FMUL R15, R8.reuse, R24 ;  /* 0x00000018080f7220 */ /* 0x040fe20000400000 */
[----:B------:R-:W-:Y:S01]  /*0700*/  FMUL R25, R8, R10 ;  /* 0x0000000a08197220 */ /* 0x000fe20000400000 */
[----:B------:R-:W-:Y:S02]  /*0710*/  FMUL R24, R4, R11 ;  /* 0x0000000b04187220 */ /* 0x000fe40000400000 */
[----:B------:R-:W3:Y:S01]  /*0720*/  LDC.64 R10, c[0x0][0x240] ;  /* 0x00009000ff0a7b82 */ /* 0x000ee20000000a00 */
[----:B------:R-:W-:Y:S01]  /*0730*/  @P2 FMUL R6, R6, 0.25 ;  /* 0x3e80000006062820 */ /* 0x000fe20000400000 */
[----:B------:R-:W-:-:S06]  /*0740*/  @P3 FMUL R14, R14, 0.25 ;  /* 0x3e8000000e0e3820 */ /* 0x000fcc0000400000 */
[----:B0-----:R-:W0:Y:S01]  /*0750*/  LDC.64 R12, c[0x0][0x248] ;  /* 0x00009200ff0c7b82 */ /* 0x001e220000000a00 */
[----:B------:R-:W-:Y:S01]  /*0760*/  @!P6 FMUL R6, R6, 16777216 ;  /* 0x4b8000000606e820 */ /* 0x000fe20000400000 */
[----:B------:R-:W-:-:S04]  /*0770*/  @!P0 FMUL R14, R14, 16777216 ;  /* 0x4b8000000e0e8820 */ /* 0x000fc80000400000 */
[----:B------:R3:W4:Y:S01]  /*0780*/  MUFU.RCP R26, R14 ;  /* 0x0000000e001a7308 */ /* 0x0007220000001000 */
[----:B------:R-:W-:Y:S01]  /*0790*/  FMUL R17, R4, R7 ;  /* 0x0000000704117220 */ /* 0x000fe20000400000 */
[C-C-:B------:R-:W-:Y:S01]  /*07a0*/  FFMA R25, R22.reuse, R25, R18.reuse ;  /* 0x0000001916197223 */ /* 0x140fe20000000012 */
[----:B------:R-:W-:-:S05]  /*07b0*/  FFMA R18, R22, R15, R18 ;  /* 0x0000000f16127223 */ /* 0x000fca0000000012 */
[----:B------:R-:W5:Y:S01]  /*07c0*/  MUFU.RCP R6, R6 ;  /* 0x0000000600067308 */ /* 0x000f620000001000 */
[----:B------:R-:W-:Y:S01]  /*07d0*/  @!P5 FMUL R5, R5, 16777216 ;  /* 0x4b8000000505d820 */ /* 0x000fe20000400000 */
[C---:B------:R-:W-:Y:S02]  /*07e0*/  FSEL R7, R28.reuse, 1, P4 ;  /* 0x3f8000001c077808 */ /* 0x040fe40002000000 */
[C---:B------:R-:W-:Y:S02]  /*07f0*/  FSEL R4, R28.reuse, 1, P3 ;  /* 0x3f8000001c047808 */ /* 0x040fe40001800000 */
[----:B------:R-:W-:Y:S01]  /*0800*/  FSEL R22, R28, 1, P2 ;  /* 0x3f8000001c167808 */ /* 0x000fe20001000000 */
[----:B-1----:R-:W-:Y:S01]  /*0810*/  FMUL R28, R9, R5 ;  /* 0x00000005091c7220 */ /* 0x002fe20000400000 */
[----:B------:R-:W-:Y:S01]  /*0820*/  @!P1 FMUL R7, R7, 16777216 ;  /* 0x4b80000007079820 */ /* 0x000fe20000400000 */
[----:B------:R-:W-:Y:S01]  /*0830*/  @!P0 FMUL R4, R4, 16777216 ;  /* 0x4b80000004048820 */ /* 0x000fe20000400000 */
[----:B0-----:R-:W-:-:S04]  /*0840*/  IMAD.WIDE R8, R0, 0x4, R12 ;  /* 0x0000000400087825 */ /* 0x001fc800078e020c */
[----:B------:R-:W-:Y:S01]  /*0850*/  @!P6 FMUL R22, R22, 16777216 ;  /* 0x4b8000001616e820 */ /* 0x000fe20000400000 */
[----:B---3--:R-:W-:-:S04]  /*0860*/  IMAD.WIDE R14, R2, 0x4, R10 ;  /* 0x00000004020e7825 */ /* 0x008fc800078e020a */
[----:B--2---:R-:W-:Y:S01]  /*0870*/  FMUL R27, R27, R7 ;  /* 0x000000071b1b7220 */ /* 0x004fe20000400000 */
[----:B----4-:R-:W-:Y:S01]  /*0880*/  FMUL R26, R26, R4 ;  /* 0x000000041a1a7220 */ /* 0x010fe20000400000 */
[----:B-----5:R-:W-:Y:S01]  /*0890*/  FMUL R22, R6, R22 ;  /* 0x0000001606167220 */ /* 0x020fe20000400000 */
[----:B------:R-:W2:Y:S04]  /*08a0*/  LDG.E.EL.128 R8, desc[UR4][R8.64] ;  /* 0x0000000408087981 */ /* 0x000ea8000c2e1d00 */
[----:B------:R-:W2:Y:S04]  /*08b0*/  LDG.E.128 R4, desc[UR4][R14.64] ;  /* 0x000000040e047981 */ /* 0x000ea8000c1e1d00 */
[----:B------:R-:W3:Y:S01]  /*08c0*/  LDG.E.128 R12, desc[UR4][R14.64+0x800] ;  /* 0x000800040e0c7981 */ /* 0x000ee2000c1e1d00 */
[----:B--2---:R-:W-:Y:S01]  /*08d0*/  FADD R4, R4, -R8 ;  /* 0x8000000804047221 */ /* 0x004fe20000000000 */
[--C-:B------:R-:W-:Y:S01]  /*08e0*/  FADD R5, R5, -R9.reuse ;  /* 0x8000000905057221 */ /* 0x100fe20000000000 */
[----:B------:R-:W-:Y:S01]  /*08f0*/  FADD R6, R6, -R10 ;  /* 0x8000000a06067221 */ /* 0x000fe20000000000 */
[----:B---3--:R-:W-:Y:S01]  /*0900*/  FADD R8, R12, -R8 ;  /* 0x800000080c087221 */ /* 0x008fe20000000000 */
[----:B------:R-:W-:Y:S01]  /*0910*/  FADD R9, R13, -R9 ;  /* 0x800000090d097221 */ /* 0x000fe20000000000 */
[----:B------:R-:W-:Y:S01]  /*0920*/  FADD R10, R14, -R10 ;  /* 0x8000000a0e0a7221 */ /* 0x000fe20000000000 */
[C---:B------:R-:W-:Y:S01]  /*0930*/  FMUL R13, R28.reuse, R4 ;  /* 0x000000041c0d7220 */ /* 0x040fe20000400000 */
[C---:B------:R-:W-:Y:S01]  /*0940*/  FMUL R14, R27.reuse, R5 ;  /* 0x000000051b0e7220 */ /* 0x040fe20000400000 */
[----:B------:R-:W-:Y:S01]  /*0950*/  FMUL R28, R28, R8 ;  /* 0x000000081c1c7220 */ /* 0x000fe20000400000 */
[----:B------:R-:W-:Y:S01]  /*0960*/  FMUL R27, R27, R9 ;  /* 0x000000091b1b7220 */ /* 0x000fe20000400000 */
[----:B------:R-:W0:Y:S08]  /*0970*/  LDC.64 R4, c[0x0][0x258] ;  /* 0x00009600ff047b82 */ /* 0x000e300000000a00 */
[----:B------:R-:W1:Y:S01]  /*0980*/  LDC.64 R8, c[0x0][0x260] ;  /* 0x00009800ff087b82 */ /* 0x000e620000000a00 */
[--C-:B------:R-:W-:Y:S01]  /*0990*/  FADD R12, R7, -R11.reuse ;  /* 0x8000000b070c7221 */ /* 0x100fe20000000000 */
[----:B------:R-:W-:Y:S01]  /*09a0*/  FADD R15, R15, -R11 ;  /* 0x8000000b0f0f7221 */ /* 0x000fe20000000000 */
[----:B0-----:R-:W-:-:S04]  /*09b0*/  IMAD.WIDE R4, R0, 0x4, R4 ;  /* 0x0000000400047825 */ /* 0x001fc800078e0204 */
[----:B-1----:R-:W-:-:S04]  /*09c0*/  IMAD.WIDE R8, R0, 0x4, R8 ;  /* 0x0000000400087825 */ /* 0x002fc800078e0208 */
[C---:B------:R-:W-:Y:S01]  /*09d0*/  FMUL R0, R26.reuse, R6 ;  /* 0x000000061a007220 */ /* 0x040fe20000400000 */
[----:B------:R-:W-:Y:S01]  /*09e0*/  FMUL R26, R26, R10 ;  /* 0x0000000a1a1a7220 */ /* 0x000fe20000400000 */
[----:B------:R-:W2:Y:S04]  /*09f0*/  LDG.E.EL.128 R4, desc[UR4][R4.64] ;  /* 0x0000000404047981 */ /* 0x000ea8000c2e1d00 */
[----:B------:R-:W2:Y:S01]  /*0a00*/  LDG.E.EL.128 R8, desc[UR4][R8.64] ;  /* 0x0000000408087981 */ /* 0x000ea2000c2e1d00 */
[C-C-:B------:R-:W-:Y:S01]  /*0a10*/  FFMA R24, R23.reuse, R24, R19.reuse ;  /* 0x0000001817187223 */ /* 0x140fe20000000013 */
[----:B------:R-:W-:Y:S01]  /*0a20*/  FFMA R17, R23, R17, R19 ;  /* 0x0000001117117223 */ /* 0x000fe20000000013 */
[C---:B------:R-:W-:Y:S01]  /*0a30*/  FMUL R12, R22.reuse, R12 ;  /* 0x0000000c160c7220 */ /* 0x040fe20000400000 */
[----:B------:R-:W-:Y:S01]  /*0a40*/  FMUL R22, R22, R15 ;  /* 0x0000000f16167220 */ /* 0x000fe20000400000 */
[C-C-:B--2---:R-:W-:Y:S01]  /*0a50*/  FFMA R23, R5.reuse, R14, R9.reuse ;  /* 0x0000000e05177223 */ /* 0x144fe20000000009 */
[C-C-:B------:R-:W-:Y:S01]  /*0a60*/  FFMA R13, R4.reuse, R13, R8.reuse ;  /* 0x0000000d040d7223 */ /* 0x140fe20000000008 */
[----:B------:R-:W-:Y:S01]  /*0a70*/  FFMA R19, R4, R28, R8 ;  /* 0x0000001c04137223 */ /* 0x000fe20000000008 */
[----:B------:R-:W-:-:S02]  /*0a80*/  FFMA R14, R5, R27, R9 ;  /* 0x0000001b050e7223 */ /* 0x000fc40000000009 */
[----:B------:R-:W0:Y:S01]  /*0a90*/  LDC.64 R4, c[0x0][0x210] ;  /* 0x00008400ff047b82 */ /* 0x000e220000000a00 */
[----:B------:R-:W-:Y:S01]  /*0aa0*/  FADD R8, R13, R3 ;  /* 0x000000030d087221 */ /* 0x000fe20000000000 */
[C-C-:B------:R-:W-:Y:S01]  /*0ab0*/  FFMA R0, R6.reuse, R0, R10.reuse ;  /* 0x0000000006007223 */ /* 0x140fe2000000000a */
[----:B------:R-:W-:Y:S01]  /*0ac0*/  FFMA R15, R6, R26, R10 ;  /* 0x0000001a060f7223 */ /* 0x000fe2000000000a */
[C-C-:B------:R-:W-:Y:S01]  /*0ad0*/  FFMA R9, R7.reuse, R12, R11.reuse ;  /* 0x0000000c07097223 */ /* 0x140fe2000000000b */
[----:B------:R-:W-:Y:S01]  /*0ae0*/  FFMA R22, R7, R22, R11 ;  /* 0x0000001607167223 */ /* 0x000fe2000000000b */
[----:B------:R-:W-:Y:S01]  /*0af0*/  FSETP.GEU.AND P6, PT, R3, -R13, PT ;  /* 0x8000000d0300720b */ /* 0x000fe20003fce000 */
[----:B------:R-:W-:Y:S01]  /*0b00*/  FADD R10, R0, R25 ;  /* 0x00000019000a7221 */ /* 0x000fe20000000000 */
[----:B------:R-:W-:Y:S01]  /*0b10*/  FSETP.GEU.AND P5, PT, R20, -R23, PT ;  /* 0x800000171400720b */ /* 0x000fe20003fae000 */
[----:B------:R-:W-:Y:S01]  /*0b20*/  FADD R20, R23, R20 ;  /* 0x0000001417147221 */ /* 0x000fe20000000000 */
[----:B------:R-:W-:Y:S01]  /*0b30*/  FSETP.GEU.AND P3, PT, R16, -R19, PT ;  /* 0x800000131000720b */ /* 0x000fe20003f6e000 */
[----:B------:R-:W-:Y:S01]  /*0b40*/  FADD R16, R19, R16 ;  /* 0x0000001013107221 */ /* 0x000fe20000000000 */
[----:B------:R-:W-:Y:S01]  /*0b50*/  FSETP.GEU.AND P2, PT, R21, -R14, PT ;  /* 0x8000000e1500720b */ /* 0x000fe20003f4e000 */
[----:B------:R-:W-:Y:S01]  /*0b60*/  FADD R14, R14, R21 ;  /* 0x000000150e0e7221 */ /* 0x000fe20000000000 */
[----:B------:R-:W-:Y:S01]  /*0b70*/  FADD R6, R15, R18 ;  /* 0x000000120f067221 */ /* 0x000fe20000000000 */
[----:B------:R-:W-:Y:S01]  /*0b80*/  FADD R7, R22, R17 ;  /* 0x0000001116077221 */ /* 0x000fe20000000000 */
[----:B------:R-:W-:Y:S01]  /*0b90*/  FSEL R8, R8, RZ, P6 ;  /* 0x000000ff08087208 */ /* 0x000fe20003000000 */
[----:B------:R-:W-:Y:S01]  /*0ba0*/  FADD R11, R9, R24 ;  /* 0x00000018090b7221 */ /* 0x000fe20000000000 */
[----:B------:R-:W-:-:S02]  /*0bb0*/  FSETP.GEU.AND P4, PT, R25, -R0, PT ;  /* 0x800000001900720b */ /* 0x000fc40003f8e000 */
[----:B------:R-:W-:Y:S02]  /*0bc0*/  FSETP.GEU.AND P1, PT, R18, -R15, PT ;  /* 0x8000000f1200720b */ /* 0x000fe40003f2e000 */
[----:B------:R-:W-:Y:S02]  /*0bd0*/  FSETP.GEU.AND P0, PT, R17, -R22, PT ;  /* 0x800000161100720b */ /* 0x000fe40003f0e000 */
[----:B------:R-:W-:Y:S01]  /*0be0*/  FSETP.GEU.AND P6, PT, R24, -R9, PT ;  /* 0x800000091800720b */ /* 0x000fe20003fce000 */
[----:B0-----:R-:W-:Y:S01]  /*0bf0*/  IMAD.WIDE R2, R2, 0x4, R4 ;  /* 0x0000000402027825 */ /* 0x001fe200078e0204 */
[----:B------:R-:W-:Y:S02]  /*0c00*/  FSEL R9, R20, RZ, P5 ;  /* 0x000000ff14097208 */ /* 0x000fe40002800000 */
[----:B------:R-:W-:Y:S02]  /*0c10*/  FSEL R10, R10, RZ, P4 ;  /* 0x000000ff0a0a7208 */ /* 0x000fe40002000000 */
[----:B------:R-:W-:-:S02]  /*0c20*/  FSEL R4, R16, RZ, P3 ;  /* 0x000000ff10047208 */ /* 0x000fc40001800000 */
[----:B------:R-:W-:Y:S02]  /*0c30*/  FSEL R5, R14, RZ, P2 ;  /* 0x000000ff0e057208 */ /* 0x000fe40001000000 */
[----:B------:R-:W-:Y:S02]  /*0c40*/  FSEL R6, R6, RZ, P1 ;  /* 0x000000ff06067208 */ /* 0x000fe40000800000 */
[----:B------:R-:W-:Y:S02]  /*0c50*/  FSEL R11, R11, RZ, P6 ;  /* 0x000000ff0b0b7208 */ /* 0x000fe40003000000 */
[----:B------:R-:W-:-:S03]  /*0c60*/  FSEL R7, R7, RZ, P0 ;  /* 0x000000ff07077208 */ /* 0x000fc60000000000 */
[----:B------:R-:W-:Y:S04]  /*0c70*/  STG.E.128 desc[UR4][R2.64], R8 ;  /* 0x0000000802007986 */ /* 0x000fe8000c101d04 */
[----:B------:R-:W-:Y:S01]  /*0c80*/  STG.E.128 desc[UR4][R2.64+0x800], R4 ;  /* 0x0008000402007986 */ /* 0x000fe2000c101d04 */
[----:B------:R-:W-:Y:S05]  /*0c90*/  EXIT ;  /* 0x000000000000794d */ /* 0x000fea0003800000 */
.L_x_0:
[----:B------:R-:W-:-:S00]  /*0ca0*/  BRA `(.L_x_0) ;  /* 0xfffffffc00fc7947 */ /* 0x000fc0000383ffff */
[----:B------:R-:W-:-:S00]  /*0cb0*/  NOP ;  /* 0x0000000000007918 */ /* 0x000fc00000000000 */
        /* <DEDUP_REMOVED lines=12> */
.L_x_1:


//--------------------- .nv.global.init           --------------------------
	.section	.nv.global.init,"aw",@progbits
.nv.global.init:
	.type		_$_str,@object
	.size		_$_str,(_$_str_$_2 - _$_str)
_$_str:
        /*0000*/ 	.byte	0x5f, 0x5f, 0x43, 0x55, 0x44, 0x41, 0x5f, 0x46, 0x54, 0x5a, 0x00
	.type		_$_str_$_2,@object
	.size		_$_str_$_2,(.L_1 - _$_str_$_2)
_$_str_$_2:
        /*000b*/ 	.byte	0x5f, 0x5f, 0x43, 0x55, 0x44, 0x41, 0x5f, 0x50, 0x52, 0x45, 0x43, 0x5f, 0x53, 0x51, 0x52, 0x54
        /*001b*/ 	.byte	0x00
.L_1:


//--------------------- .nv.constant0.triton_poi_fused__native_batch_norm_legit_no_training_add_relu_12 --------------------------
	.section	.nv.constant0.triton_poi_fused__native_batch_norm_legit_no_training_add_relu_12,"a",@progbits
	.sectionflags	@""
	.align	4
.nv.constant0.triton_poi_fused__native_batch_norm_legit_no_training_add_relu_12:
	.zero		620
